//
// Generated by NVIDIA NVVM Compiler
//
// Compiler Build ID: CL-36424714
// Cuda compilation tools, release 13.0, V13.0.88
// Based on NVVM 20.0.0
//

.version 9.0
.target sm_100
.address_size 64

	// .globl	_Z13render_kernelv

.visible .entry _Z13render_kernelv()
{


	ret;

}


// ===== COMPILED SASS (sm_100) =====

	.target	sm_100

	.elftype	@"ET_EXEC"


//--------------------- .note.nv.tkinfo           --------------------------
	.section	.note.nv.tkinfo,"",@"SHT_NOTE"
	.sectionflags	@"SHF_NOTE_NV_TKINFO"
	.tkinfo
        /*0018*/ 	.word	0x00000002
        /*0030*/ 	.string	""
        /*0030*/ 	.string	"ptxas"
        /*0030*/ 	.string	"Cuda compilation tools, release 13.0, V13.0.88"
        /*0030*/ 	.string	"Build cuda_13.0.r13.0/compiler.36424714_0"
        /*0030*/ 	.string	"-arch sm_100 -m 64 "



//--------------------- .note.nv.cuinfo           --------------------------
	.section	.note.nv.cuinfo,"",@"SHT_NOTE"
	.sectionflags	@"SHF_NOTE_NV_CUINFO"
        /*0018*/ 	.short	0x0002
        /*001a*/ 	.short	0x0064
        /*001c*/ 	.short	0x0082
	.zero		2


//--------------------- .nv.info                  --------------------------
	.section	.nv.info,"",@"SHT_CUDA_INFO"
	.align	4


	//----- nvinfo : EIATTR_REGCOUNT
	.align		4
        /*0000*/ 	.byte	0x04, 0x2f
        /*0002*/ 	.short	(.L_1 - .L_0)
	.align		4
.L_0:
        /*0004*/ 	.word	index@(_Z13render_kernelv)
        /*0008*/ 	.word	0x00000004


	//----- nvinfo : EIATTR_FRAME_SIZE
	.align		4
.L_1:
        /*000c*/ 	.byte	0x04, 0x11
        /*000e*/ 	.short	(.L_3 - .L_2)
	.align		4
.L_2:
        /*0010*/ 	.word	index@(_Z13render_kernelv)
        /*0014*/ 	.word	0x00000000


	//----- nvinfo : EIATTR_MIN_STACK_SIZE
	.align		4
.L_3:
        /*0018*/ 	.byte	0x04, 0x12
        /*001a*/ 	.short	(.L_5 - .L_4)
	.align		4
.L_4:
        /*001c*/ 	.word	index@(_Z13render_kernelv)
        /*0020*/ 	.word	0x00000000
.L_5:


//--------------------- .nv.compat                --------------------------
	.section	.nv.compat,"",@"SHT_CUDA_COMPAT_INFO"
	.align	4
        /*0000*/ 	.byte	0x02, 0x09, 0x00, 0x00, 0x02, 0x02, 0x01, 0x00, 0x02, 0x05, 0x05, 0x00, 0x03, 0x07, 0x01, 0x01
        /*0010*/ 	.byte	0x02, 0x03, 0x00, 0x00, 0x02, 0x06, 0x01, 0x00, 0x04, 0x0b, 0x08, 0x00, 0x09, 0x00, 0x00, 0x00
        /*0020*/ 	.byte	0x00, 0x00, 0x00, 0x00


//--------------------- .nv.info._Z13render_kernelv --------------------------
	.section	.nv.info._Z13render_kernelv,"",@"SHT_CUDA_INFO"
	.sectionflags	@""
	.align	4


	//----- nvinfo : EIATTR_CUDA_API_VERSION
	.align		4
        /*0000*/ 	.byte	0x04, 0x37
        /*0002*/ 	.short	(.L_7 - .L_6)
.L_6:
        /*0004*/ 	.word	0x00000082


	//----- nvinfo : EIATTR_SPARSE_MMA_MASK
	.align		4
.L_7:
        /*0008*/ 	.byte	0x03, 0x50
        /*000a*/ 	.short	0x0000


	//----- nvinfo : EIATTR_MAXREG_COUNT
	.align		4
        /*000c*/ 	.byte	0x03, 0x1b
        /*000e*/ 	.short	0x00ff


	//----- nvinfo : EIATTR_MERCURY_ISA_VERSION
	.align		4
        /*0010*/ 	.byte	0x03, 0x5f
        /*0012*/ 	.short	0x0101


	//----- nvinfo : EIATTR_VRC_CTA_INIT_COUNT
	.align		4
        /*0014*/ 	.byte	0x02, 0x4a
	.zero		1
	.zero		1


	//----- nvinfo : EIATTR_EXIT_INSTR_OFFSETS
	.align		4
        /*0018*/ 	.byte	0x04, 0x1c
        /*001a*/ 	.short	(.L_9 - .L_8)


	//   ....[0]....
.L_8:
        /*001c*/ 	.word	0x00000010


	//----- nvinfo : EIATTR_SW_WAR
	.align		4
.L_9:
        /*0020*/ 	.byte	0x04, 0x36
        /*0022*/ 	.short	(.L_11 - .L_10)
.L_10:
        /*0024*/ 	.word	0x00000008
.L_11:


//--------------------- .nv.callgraph             --------------------------
	.section	.nv.callgraph,"",@"SHT_CUDA_CALLGRAPH"
	.align	4
	.sectionentsize	8
	.align		4
        /*0000*/ 	.word	0x00000000
	.align		4
        /*0004*/ 	.word	0xffffffff
	.align		4
        /*0008*/ 	.word	0x00000000
	.align		4
        /*000c*/ 	.word	0xfffffffe
	.align		4
        /*0010*/ 	.word	0x00000000
	.align		4
        /*0014*/ 	.word	0xfffffffd
	.align		4
        /*0018*/ 	.word	0x00000000
	.align		4
        /*001c*/ 	.word	0xfffffffc


//--------------------- .text._Z13render_kernelv  --------------------------
	.section	.text._Z13render_kernelv,"ax",@progbits
	.align	128
        .global         _Z13render_kernelv
        .type           _Z13render_kernelv,@function
        .size           _Z13render_kernelv,(.L_x_1 - _Z13render_kernelv)
        .other          _Z13render_kernelv,@"STO_CUDA_ENTRY STV_DEFAULT"
_Z13render_kernelv:
.text._Z13render_kernelv:
[----:B------:R-:W-:Y:S01]  /*0000*/  LDC R1, c[0x0][0x37c] ;  /* 0x0000df00ff017b82 */ /* 0x000fe20000000800 */
[----:B------:R-:W-:Y:S05]  /*0010*/  EXIT ;  /* 0x000000000000794d */ /* 0x000fea0003800000 */
.L_x_0:
[----:B------:R-:W-:-:S00]  /*0020*/  BRA `(.L_x_0) ;  /* 0xfffffffc00fc7947 */ /* 0x000fc0000383ffff */
[----:B------:R-:W-:-:S00]  /*0030*/  NOP ;  /* 0x0000000000007918 */ /* 0x000fc00000000000 */
        /* <DEDUP_REMOVED lines=12> */
.L_x_1:


//--------------------- .nv.shared.reserved.0     --------------------------
	.section	.nv.shared.reserved.0,"aw",@nobits
	.weak		__nv_reservedSMEM_offset_0_alias
	.size		__nv_reservedSMEM_offset_0_alias, 0, 64
	.other		__nv_reservedSMEM_offset_0_alias,@"STO_CUDA_RESERVED_SHARED STV_DEFAULT"
__nv_reservedSMEM_offset_0_alias:
	.zero		0
	.zero		64


//--------------------- .nv.constant0._Z13render_kernelv --------------------------
	.section	.nv.constant0._Z13render_kernelv,"a",@progbits
	.sectionflags	@""
	.align	4
.nv.constant0._Z13render_kernelv:
	.zero		896


//--------------------- SYMBOLS --------------------------

	.type		.nv.reservedSmem.offset0,@object
	.size		.nv.reservedSmem.offset0,0x4
